//
// Generated by NVIDIA NVVM Compiler
//
// Compiler Build ID: CL-36424714
// Cuda compilation tools, release 13.0, V13.0.88
// Based on NVVM 20.0.0
//

.version 9.0
.target sm_100
.address_size 64

	// .globl	_Z10vector_addPfS_i

.visible .entry _Z10vector_addPfS_i(
	.param .u64 .ptr .align 1 _Z10vector_addPfS_i_param_0,
	.param .u64 .ptr .align 1 _Z10vector_addPfS_i_param_1,
	.param .u32 _Z10vector_addPfS_i_param_2
)
{
	.reg .pred 	%p<2>;
	.reg .b32 	%r<6>;
	.reg .b32 	%f<3>;
	.reg .b64 	%rd<8>;

	ld.param.u64 	%rd1, [_Z10vector_addPfS_i_param_0];
	ld.param.u64 	%rd2, [_Z10vector_addPfS_i_param_1];
	ld.param.u32 	%r2, [_Z10vector_addPfS_i_param_2];
	mov.u32 	%r3, %tid.x;
	mov.u32 	%r4, %ntid.x;
	mov.u32 	%r5, %ctaid.x;
	mad.lo.s32 	%r1, %r4, %r5, %r3;
	setp.ge.s32 	%p1, %r1, %r2;
	@%p1 bra 	$L__BB0_2;
	cvta.to.global.u64 	%rd3, %rd1;
	cvta.to.global.u64 	%rd4, %rd2;
	mul.wide.s32 	%rd5, %r1, 4;
	add.s64 	%rd6, %rd3, %rd5;
	ld.global.f32 	%f1, [%rd6];
	add.f32 	%f2, %f1, %f1;
	add.s64 	%rd7, %rd4, %rd5;
	st.global.f32 	[%rd7], %f2;
$L__BB0_2:
	ret;

}


// ===== COMPILED SASS (sm_100) =====

	.target	sm_100

	.elftype	@"ET_EXEC"


//--------------------- .note.nv.tkinfo           --------------------------
	.section	.note.nv.tkinfo,"",@"SHT_NOTE"
	.sectionflags	@"SHF_NOTE_NV_TKINFO"
	.tkinfo
        /*0018*/ 	.word	0x00000002
        /*0030*/ 	.string	""
        /*0030*/ 	.string	"ptxas"
        /*0030*/ 	.string	"Cuda compilation tools, release 13.0, V13.0.88"
        /*0030*/ 	.string	"Build cuda_13.0.r13.0/compiler.36424714_0"
        /*0030*/ 	.string	"-arch sm_100 -m 64 "



//--------------------- .note.nv.cuinfo           --------------------------
	.section	.note.nv.cuinfo,"",@"SHT_NOTE"
	.sectionflags	@"SHF_NOTE_NV_CUINFO"
        /*0018*/ 	.short	0x0002
        /*001a*/ 	.short	0x0064
        /*001c*/ 	.short	0x0082
	.zero		2


//--------------------- .nv.info                  --------------------------
	.section	.nv.info,"",@"SHT_CUDA_INFO"
	.align	4


	//----- nvinfo : EIATTR_REGCOUNT
	.align		4
        /*0000*/ 	.byte	0x04, 0x2f
        /*0002*/ 	.short	(.L_1 - .L_0)
	.align		4
.L_0:
        /*0004*/ 	.word	index@(_Z10vector_addPfS_i)
        /*0008*/ 	.word	0x0000000a


	//----- nvinfo : EIATTR_FRAME_SIZE
	.align		4
.L_1:
        /*000c*/ 	.byte	0x04, 0x11
        /*000e*/ 	.short	(.L_3 - .L_2)
	.align		4
.L_2:
        /*0010*/ 	.word	index@(_Z10vector_addPfS_i)
        /*0014*/ 	.word	0x00000000


	//----- nvinfo : EIATTR_MIN_STACK_SIZE
	.align		4
.L_3:
        /*0018*/ 	.byte	0x04, 0x12
        /*001a*/ 	.short	(.L_5 - .L_4)
	.align		4
.L_4:
        /*001c*/ 	.word	index@(_Z10vector_addPfS_i)
        /*0020*/ 	.word	0x00000000
.L_5:


//--------------------- .nv.compat                --------------------------
	.section	.nv.compat,"",@"SHT_CUDA_COMPAT_INFO"
	.align	4
        /*0000*/ 	.byte	0x02, 0x09, 0x00, 0x00, 0x02, 0x02, 0x01, 0x00, 0x02, 0x05, 0x05, 0x00, 0x03, 0x07, 0x01, 0x01
        /*0010*/ 	.byte	0x02, 0x03, 0x00, 0x00, 0x02, 0x06, 0x01, 0x00, 0x04, 0x0b, 0x08, 0x00, 0x09, 0x00, 0x00, 0x00
        /*0020*/ 	.byte	0x00, 0x00, 0x00, 0x00


//--------------------- .nv.info._Z10vector_addPfS_i --------------------------
	.section	.nv.info._Z10vector_addPfS_i,"",@"SHT_CUDA_INFO"
	.sectionflags	@""
	.align	4


	//----- nvinfo : EIATTR_CUDA_API_VERSION
	.align		4
        /*0000*/ 	.byte	0x04, 0x37
        /*0002*/ 	.short	(.L_7 - .L_6)
.L_6:
        /*0004*/ 	.word	0x00000082


	//----- nvinfo : EIATTR_KPARAM_INFO
	.align		4
.L_7:
        /*0008*/ 	.byte	0x04, 0x17
        /*000a*/ 	.short	(.L_9 - .L_8)
.L_8:
        /*000c*/ 	.word	0x00000000
        /*0010*/ 	.short	0x0002
        /*0012*/ 	.short	0x0010
        /*0014*/ 	.byte	0x00, 0xf0, 0x11, 0x00


	//----- nvinfo : EIATTR_KPARAM_INFO
	.align		4
.L_9:
        /*0018*/ 	.byte	0x04, 0x17
        /*001a*/ 	.short	(.L_11 - .L_10)
.L_10:
        /*001c*/ 	.word	0x00000000
        /*0020*/ 	.short	0x0001
        /*0022*/ 	.short	0x0008
        /*0024*/ 	.byte	0x00, 0xf5, 0x21, 0x00


	//----- nvinfo : EIATTR_KPARAM_INFO
	.align		4
.L_11:
        /*0028*/ 	.byte	0x04, 0x17
        /*002a*/ 	.short	(.L_13 - .L_12)
.L_12:
        /*002c*/ 	.word	0x00000000
        /*0030*/ 	.short	0x0000
        /*0032*/ 	.short	0x0000
        /*0034*/ 	.byte	0x00, 0xf5, 0x21, 0x00


	//----- nvinfo : EIATTR_SPARSE_MMA_MASK
	.align		4
.L_13:
        /*0038*/ 	.byte	0x03, 0x50
        /*003a*/ 	.short	0x0000


	//----- nvinfo : EIATTR_MAXREG_COUNT
	.align		4
        /*003c*/ 	.byte	0x03, 0x1b
        /*003e*/ 	.short	0x00ff


	//----- nvinfo : EIATTR_MERCURY_ISA_VERSION
	.align		4
        /*0040*/ 	.byte	0x03, 0x5f
        /*0042*/ 	.short	0x0101


	//----- nvinfo : EIATTR_VRC_CTA_INIT_COUNT
	.align		4
        /*0044*/ 	.byte	0x02, 0x4a
	.zero		1
	.zero		1


	//----- nvinfo : EIATTR_EXIT_INSTR_OFFSETS
	.align		4
        /*0048*/ 	.byte	0x04, 0x1c
        /*004a*/ 	.short	(.L_15 - .L_14)


	//   ....[0]....
.L_14:
        /*004c*/ 	.word	0x00000070


	//   ....[1]....
        /*0050*/ 	.word	0x00000100


	//----- nvinfo : EIATTR_CBANK_PARAM_SIZE
	.align		4
.L_15:
        /*0054*/ 	.byte	0x03, 0x19
        /*0056*/ 	.short	0x0014


	//----- nvinfo : EIATTR_PARAM_CBANK
	.align		4
        /*0058*/ 	.byte	0x04, 0x0a
        /*005a*/ 	.short	(.L_17 - .L_16)
	.align		4
.L_16:
        /*005c*/ 	.word	index@(.nv.constant0._Z10vector_addPfS_i)
        /*0060*/ 	.short	0x0380
        /*0062*/ 	.short	0x0014


	//----- nvinfo : EIATTR_SW_WAR
	.align		4
.L_17:
        /*0064*/ 	.byte	0x04, 0x36
        /*0066*/ 	.short	(.L_19 - .L_18)
.L_18:
        /*0068*/ 	.word	0x00000008
.L_19:


//--------------------- .nv.callgraph             --------------------------
	.section	.nv.callgraph,"",@"SHT_CUDA_CALLGRAPH"
	.align	4
	.sectionentsize	8
	.align		4
        /*0000*/ 	.word	0x00000000
	.align		4
        /*0004*/ 	.word	0xffffffff
	.align		4
        /*0008*/ 	.word	0x00000000
	.align		4
        /*000c*/ 	.word	0xfffffffe
	.align		4
        /*0010*/ 	.word	0x00000000
	.align		4
        /*0014*/ 	.word	0xfffffffd
	.align		4
        /*0018*/ 	.word	0x00000000
	.align		4
        /*001c*/ 	.word	0xfffffffc


//--------------------- .text._Z10vector_addPfS_i --------------------------
	.section	.text._Z10vector_addPfS_i,"ax",@progbits
	.align	128
        .global         _Z10vector_addPfS_i
        .type           _Z10vector_addPfS_i,@function
        .size           _Z10vector_addPfS_i,(.L_x_1 - _Z10vector_addPfS_i)
        .other          _Z10vector_addPfS_i,@"STO_CUDA_ENTRY STV_DEFAULT"
_Z10vector_addPfS_i:
.text._Z10vector_addPfS_i:
[----:B------:R-:W-:Y:S01]  /*0000*/  LDC R1, c[0x0][0x37c] ;  /* 0x0000df00ff017b82 */ /* 0x000fe20000000800 */
[----:B------:R-:W0:Y:S01]  /*0010*/  S2R R7, SR_TID.X ;  /* 0x0000000000077919 */ /* 0x000e220000002100 */
[----:B------:R-:W0:Y:S01]  /*0020*/  LDCU UR4, c[0x0][0x360] ;  /* 0x00006c00ff0477ac */ /* 0x000e220008000800 */
[----:B------:R-:W0:Y:S01]  /*0030*/  S2R R0, SR_CTAID.X ;  /* 0x0000000000007919 */ /* 0x000e220000002500 */
[----:B------:R-:W1:Y:S01]  /*0040*/  LDCU UR5, c[0x0][0x390] ;  /* 0x00007200ff0577ac */ /* 0x000e620008000800 */
[----:B0-----:R-:W-:-:S05]  /*0050*/  IMAD R7, R0, UR4, R7 ;  /* 0x0000000400077c24 */ /* 0x001fca000f8e0207 */
[----:B-1----:R-:W-:-:S13]  /*0060*/  ISETP.GE.AND P0, PT, R7, UR5, PT ;  /* 0x0000000507007c0c */ /* 0x002fda000bf06270 */
[----:B------:R-:W-:Y:S05]  /*0070*/  @P0 EXIT ;  /* 0x000000000000094d */ /* 0x000fea0003800000 */
[----:B------:R-:W0:Y:S01]  /*0080*/  LDC.64 R2, c[0x0][0x380] ;  /* 0x0000e000ff027b82 */ /* 0x000e220000000a00 */
[----:B------:R-:W1:Y:S07]  /*0090*/  LDCU.64 UR4, c[0x0][0x358] ;  /* 0x00006b00ff0477ac */ /* 0x000e6e0008000a00 */
[----:B------:R-:W2:Y:S01]  /*00a0*/  LDC.64 R4, c[0x0][0x388] ;  /* 0x0000e200ff047b82 */ /* 0x000ea20000000a00 */
[----:B0-----:R-:W-:-:S06]  /*00b0*/  IMAD.WIDE R2, R7, 0x4, R2 ;  /* 0x0000000407027825 */ /* 0x001fcc00078e0202 */
[----:B-1----:R-:W3:Y:S01]  /*00c0*/  LDG.E R2, desc[UR4][R2.64] ;  /* 0x0000000402027981 */ /* 0x002ee2000c1e1900 */
[----:B--2---:R-:W-:-:S04]  /*00d0*/  IMAD.WIDE R4, R7, 0x4, R4 ;  /* 0x0000000407047825 */ /* 0x004fc800078e0204 */
[----:B---3--:R-:W-:-:S05]  /*00e0*/  FADD R7, R2, R2 ;  /* 0x0000000202077221 */ /* 0x008fca0000000000 */
[----:B------:R-:W-:Y:S01]  /*00f0*/  STG.E desc[UR4][R4.64], R7 ;  /* 0x0000000704007986 */ /* 0x000fe2000c101904 */
[----:B------:R-:W-:Y:S05]  /*0100*/  EXIT ;  /* 0x000000000000794d */ /* 0x000fea0003800000 */
.L_x_0:
[----:B------:R-:W-:-:S00]  /*0110*/  BRA `(.L_x_0) ;  /* 0xfffffffc00fc7947 */ /* 0x000fc0000383ffff */
[----:B------:R-:W-:-:S00]  /*0120*/  NOP ;  /* 0x0000000000007918 */ /* 0x000fc00000000000 */
        /* <DEDUP_REMOVED lines=13> */
.L_x_1:


//--------------------- .nv.shared.reserved.0     --------------------------
	.section	.nv.shared.reserved.0,"aw",@nobits
	.weak		__nv_reservedSMEM_offset_0_alias
	.size		__nv_reservedSMEM_offset_0_alias, 0, 64
	.other		__nv_reservedSMEM_offset_0_alias,@"STO_CUDA_RESERVED_SHARED STV_DEFAULT"
__nv_reservedSMEM_offset_0_alias:
	.zero		0
	.zero		64


//--------------------- .nv.constant0._Z10vector_addPfS_i --------------------------
	.section	.nv.constant0._Z10vector_addPfS_i,"a",@progbits
	.sectionflags	@""
	.align	4
.nv.constant0._Z10vector_addPfS_i:
	.zero		916


//--------------------- SYMBOLS --------------------------

	.type		.nv.reservedSmem.offset0,@object
	.size		.nv.reservedSmem.offset0,0x4
